	.headerflags	@"EF_CUDA_TEXMODE_UNIFIED EF_CUDA_64BIT_ADDRESS EF_CUDA_ACCELERATORS EF_CUDA_SM90 EF_CUDA_VIRTUAL_SM(EF_CUDA_SM90)"
	.elftype	@"ET_EXEC"


//--------------------- .nv.info                  --------------------------
	.section	.nv.info,"",@"SHT_CUDA_INFO"
	.align	4


	//----- nvinfo : EIATTR_REGCOUNT
	.align		4
        /*0000*/ 	.byte	0x04, 0x2f
        /*0002*/ 	.short	(.L_3 - .L_2)
	.align		4
.L_2:
        /*0004*/ 	.word	index@(triton_poi_fused__native_batch_norm_legit_no_training_add_convolution_relu_0)
        /*0008*/ 	.word	0x00000016


	//----- nvinfo : EIATTR_MIN_STACK_SIZE
	.align		4
.L_3:
        /*000c*/ 	.byte	0x04, 0x12
        /*000e*/ 	.short	(.L_5 - .L_4)
	.align		4
.L_4:
        /*0010*/ 	.word	index@(triton_poi_fused__native_batch_norm_legit_no_training_add_convolution_relu_0)
        /*0014*/ 	.word	0x00000000


	//----- nvinfo : EIATTR_FRAME_SIZE
	.align		4
.L_5:
        /*0018*/ 	.byte	0x04, 0x11
        /*001a*/ 	.short	(.L_7 - .L_6)
	.align		4
.L_6:
        /*001c*/ 	.word	index@(triton_poi_fused__native_batch_norm_legit_no_training_add_convolution_relu_0)
        /*0020*/ 	.word	0x00000000


	//----- nvinfo : EIATTR_MIN_STACK_SIZE
	.align		4
.L_7:
        /*0024*/ 	.byte	0x04, 0x12
        /*0026*/ 	.short	(.L_9 - .L_8)
	.align		4
.L_8:
        /*0028*/ 	.word	index@(triton_poi_fused__native_batch_norm_legit_no_training_add_convolution_relu_0)
        /*002c*/ 	.word	0x00000000
.L_9:


//--------------------- .nv.info.triton_poi_fused__native_batch_norm_legit_no_training_add_convolution_relu_0 --------------------------
	.section	.nv.info.triton_poi_fused__native_batch_norm_legit_no_training_add_convolution_relu_0,"",@"SHT_CUDA_INFO"
	.sectionflags	@""
	.align	4


	//----- nvinfo : EIATTR_CUDA_API_VERSION
	.align		4
        /*0000*/ 	.byte	0x04, 0x37
        /*0002*/ 	.short	(.L_11 - .L_10)
.L_10:
        /*0004*/ 	.word	0x0000007c


	//----- nvinfo : EIATTR_KPARAM_INFO
	.align		4
.L_11:
        /*0008*/ 	.byte	0x04, 0x17
        /*000a*/ 	.short	(.L_13 - .L_12)
.L_12:
        /*000c*/ 	.word	0x00000000
        /*0010*/ 	.short	0x0007
        /*0012*/ 	.short	0x0038
        /*0014*/ 	.byte	0x00, 0xf0, 0x11, 0x00


	//----- nvinfo : EIATTR_KPARAM_INFO
	.align		4
.L_13:
        /*0018*/ 	.byte	0x04, 0x17
        /*001a*/ 	.short	(.L_15 - .L_14)
.L_14:
        /*001c*/ 	.word	0x00000000
        /*0020*/ 	.short	0x0006
        /*0022*/ 	.short	0x0030
        /*0024*/ 	.byte	0x00, 0xf4, 0x21, 0x00


	//----- nvinfo : EIATTR_KPARAM_INFO
	.align		4
.L_15:
        /*0028*/ 	.byte	0x04, 0x17
        /*002a*/ 	.short	(.L_17 - .L_16)
.L_16:
        /*002c*/ 	.word	0x00000000
        /*0030*/ 	.short	0x0005
        /*0032*/ 	.short	0x0028
        /*0034*/ 	.byte	0x00, 0xf4, 0x21, 0x00


	//----- nvinfo : EIATTR_KPARAM_INFO
	.align		4
.L_17:
        /*0038*/ 	.byte	0x04, 0x17
        /*003a*/ 	.short	(.L_19 - .L_18)
.L_18:
        /*003c*/ 	.word	0x00000000
        /*0040*/ 	.short	0x0004
        /*0042*/ 	.short	0x0020
        /*0044*/ 	.byte	0x00, 0xf4, 0x21, 0x00


	//----- nvinfo : EIATTR_KPARAM_INFO
	.align		4
.L_19:
        /*0048*/ 	.byte	0x04, 0x17
        /*004a*/ 	.short	(.L_21 - .L_20)
.L_20:
        /*004c*/ 	.word	0x00000000
        /*0050*/ 	.short	0x0003
        /*0052*/ 	.short	0x0018
        /*0054*/ 	.byte	0x00, 0xf4, 0x21, 0x00


	//----- nvinfo : EIATTR_KPARAM_INFO
	.align		4
.L_21:
        /*0058*/ 	.byte	0x04, 0x17
        /*005a*/ 	.short	(.L_23 - .L_22)
.L_22:
        /*005c*/ 	.word	0x00000000
        /*0060*/ 	.short	0x0002
        /*0062*/ 	.short	0x0010
        /*0064*/ 	.byte	0x00, 0xf4, 0x21, 0x00


	//----- nvinfo : EIATTR_KPARAM_INFO
	.align		4
.L_23:
        /*0068*/ 	.byte	0x04, 0x17
        /*006a*/ 	.short	(.L_25 - .L_24)
.L_24:
        /*006c*/ 	.word	0x00000000
        /*0070*/ 	.short	0x0001
        /*0072*/ 	.short	0x0008
        /*0074*/ 	.byte	0x00, 0xf4, 0x21, 0x00


	//----- nvinfo : EIATTR_KPARAM_INFO
	.align		4
.L_25:
        /*0078*/ 	.byte	0x04, 0x17
        /*007a*/ 	.short	(.L_27 - .L_26)
.L_26:
        /*007c*/ 	.word	0x00000000
        /*0080*/ 	.short	0x0000
        /*0082*/ 	.short	0x0000
        /*0084*/ 	.byte	0x00, 0xf4, 0x21, 0x00


	//----- nvinfo : EIATTR_SPARSE_MMA_MASK
	.align		4
.L_27:
        /*0088*/ 	.byte	0x03, 0x50
        /*008a*/ 	.short	0x0000


	//----- nvinfo : EIATTR_MAXREG_COUNT
	.align		4
        /*008c*/ 	.byte	0x03, 0x1b
        /*008e*/ 	.short	0x00ff


	//----- nvinfo : EIATTR_EXIT_INSTR_OFFSETS
	.align		4
        /*0090*/ 	.byte	0x04, 0x1c
        /*0092*/ 	.short	(.L_29 - .L_28)


	//   ....[0]....
.L_28:
        /*0094*/ 	.word	0x00000380


	//   ....[1]....
        /*0098*/ 	.word	0x000003a0


	//----- nvinfo : EIATTR_REQNTID
	.align		4
.L_29:
        /*009c*/ 	.byte	0x04, 0x10
        /*009e*/ 	.short	(.L_31 - .L_30)
.L_30:
        /*00a0*/ 	.word	0x00000080
        /*00a4*/ 	.word	0x00000001
        /*00a8*/ 	.word	0x00000001


	//----- nvinfo : EIATTR_CBANK_PARAM_SIZE
	.align		4
.L_31:
        /*00ac*/ 	.byte	0x03, 0x19
        /*00ae*/ 	.short	0x003c


	//----- nvinfo : EIATTR_PARAM_CBANK
	.align		4
        /*00b0*/ 	.byte	0x04, 0x0a
        /*00b2*/ 	.short	(.L_33 - .L_32)
	.align		4
.L_32:
        /*00b4*/ 	.word	index@(.nv.constant0.triton_poi_fused__native_batch_norm_legit_no_training_add_convolution_relu_0)
        /*00b8*/ 	.short	0x0210
        /*00ba*/ 	.short	0x003c


	//----- nvinfo : EIATTR_SW_WAR
	.align		4
.L_33:
        /*00bc*/ 	.byte	0x04, 0x36
        /*00be*/ 	.short	(.L_35 - .L_34)
.L_34:
        /*00c0*/ 	.word	0x00000008
.L_35:


//--------------------- .nv.callgraph             --------------------------
	.section	.nv.callgraph,"",@"SHT_CUDA_CALLGRAPH"
	.align	4
	.sectionentsize	8
	.align		4
        /*0000*/ 	.word	0x00000000
	.align		4
        /*0004*/ 	.word	0xffffffff
	.align		4
        /*0008*/ 	.word	0x00000000
	.align		4
        /*000c*/ 	.word	0xfffffffe
	.align		4
        /*0010*/ 	.word	0x00000000
	.align		4
        /*0014*/ 	.word	0xfffffffd
	.align		4
        /*0018*/ 	.word	0x00000000
	.align		4
        /*001c*/ 	.word	0xfffffffc


//--------------------- .nv.constant4             --------------------------
	.section	.nv.constant4,"a",@progbits
	.align	8
	.align		8
.nv.constant4:
        /*0000*/ 	.dword	_$_str
	.align		8
        /*0008*/ 	.dword	_$_str_$_2


//--------------------- .text.triton_poi_fused__native_batch_norm_legit_no_training_add_convolution_relu_0 --------------------------
	.section	.text.triton_poi_fused__native_batch_norm_legit_no_training_add_convolution_relu_0,"ax",@progbits
	.align	128
        .global         triton_poi_fused__native_batch_norm_legit_no_training_add_convolution_relu_0
        .type           triton_poi_fused__native_batch_norm_legit_no_training_add_convolution_relu_0,@function
        .size           triton_poi_fused__native_batch_norm_legit_no_training_add_convolution_relu_0,(.L_x_1 - triton_poi_fused__native_batch_norm_legit_no_training_add_convolution_relu_0)
        .other          triton_poi_fused__native_batch_norm_legit_no_training_add_convolution_relu_0,@"STO_CUDA_ENTRY STV_DEFAULT"
triton_poi_fused__native_batch_norm_legit_no_training_add_convolution_relu_0:
.text.triton_poi_fused__native_batch_norm_legit_no_training_add_convolution_relu_0:
[----:B------:R-:W0:Y:S01]  /*0000*/  LDC R1, c[0x0][0x28] ;  /* 0x00000a00ff017b82 */ /* 0x000e220000000800 */
[----:B------:R-:W1:Y:S07]  /*0010*/  S2R R0, SR_TID.X ;  /* 0x0000000000007919 */ /* 0x000e6e0000002100 */
[----:B------:R-:W2:Y:S01]  /*0020*/  LDC.64 R12, c[0x0][0x228] ;  /* 0x00008a00ff0c7b82 */ /* 0x000ea20000000a00 */
[----:B------:R-:W-:Y:S01]  /*0030*/  CS2R R4, SRZ ;  /* 0x0000000000047805 */ /* 0x000fe2000001ff00 */
[----:B------:R-:W-:Y:S01]  /*0040*/  ULDC.64 UR4, c[0x0][0x208] ;  /* 0x0000820000047ab9 */ /* 0x000fe20000000a00 */
[----:B------:R-:W3:Y:S05]  /*0050*/  S2R R3, SR_CTAID.X ;  /* 0x0000000000037919 */ /* 0x000eea0000002500 */
[----:B------:R-:W4:Y:S08]  /*0060*/  LDC.64 R10, c[0x0][0x218] ;  /* 0x00008600ff0a7b82 */ /* 0x000f300000000a00 */
[----:B------:R-:W5:Y:S08]  /*0070*/  LDC.64 R14, c[0x0][0x220] ;  /* 0x00008800ff0e7b82 */ /* 0x000f700000000a00 */
[----:B------:R-:W5:Y:S01]  /*0080*/  LDC.64 R16, c[0x0][0x230] ;  /* 0x00008c00ff107b82 */ /* 0x000f620000000a00 */
[----:B-1----:R-:W-:-:S07]  /*0090*/  LOP3.LUT R0, R0, 0x7f, RZ, 0xc0, !PT ;  /* 0x0000007f00007812 */ /* 0x002fce00078ec0ff */
[----:B------:R-:W1:Y:S01]  /*00a0*/  LDC.64 R6, c[0x0][0x238] ;  /* 0x00008e00ff067b82 */ /* 0x000e620000000a00 */
[----:B---3--:R-:W-:Y:S02]  /*00b0*/  SHF.R.S32.HI R2, RZ, 0x18, R3 ;  /* 0x00000018ff027819 */ /* 0x008fe40000011403 */
[----:B------:R-:W-:Y:S02]  /*00c0*/  LEA R0, R3, R0, 0x7 ;  /* 0x0000000003007211 */ /* 0x000fe400078e38ff */
[----:B------:R-:W-:Y:S02]  /*00d0*/  SGXT R3, R2, 0x1 ;  /* 0x000000010203781a */ /* 0x000fe40000000200 */
[----:B------:R-:W-:Y:S02]  /*00e0*/  ISETP.GE.AND P0, PT, R0, 0x100, PT ;  /* 0x000001000000780c */ /* 0x000fe40003f06270 */
[----:B------:R-:W-:-:S04]  /*00f0*/  LEA.HI R3, R3, R0, RZ, 0x4 ;  /* 0x0000000003037211 */ /* 0x000fc800078f20ff */
[----:B------:R-:W-:-:S04]  /*0100*/  SHF.R.S32.HI R3, RZ, 0x4, R3 ;  /* 0x00000004ff037819 */ /* 0x000fc80000011403 */
[----:B------:R-:W-:-:S04]  /*0110*/  LEA.HI R2, R3, R3, RZ, 0x2 ;  /* 0x0000000303027211 */ /* 0x000fc800078f10ff */
[----:B------:R-:W-:-:S04]  /*0120*/  LOP3.LUT R2, R2, 0xfffffffc, RZ, 0xc0, !PT ;  /* 0xfffffffc02027812 */ /* 0x000fc800078ec0ff */
[----:B------:R-:W-:Y:S02]  /*0130*/  IADD3 R19, R3, -R2, RZ ;  /* 0x8000000203137210 */ /* 0x000fe40007ffe0ff */
[----:B------:R-:W3:Y:S03]  /*0140*/  LDC.64 R2, c[0x0][0x210] ;  /* 0x00008400ff027b82 */ /* 0x000ee60000000a00 */
[----:B--2---:R-:W-:-:S05]  /*0150*/  IMAD.WIDE R12, R19, 0x4, R12 ;  /* 0x00000004130c7825 */ /* 0x004fca00078e020c */
[----:B------:R5:W2:Y:S01]  /*0160*/  @!P0 LDG.E.EL R4, desc[UR4][R12.64] ;  /* 0x000000040c048981 */ /* 0x000aa2000c2e1900 */
[----:B------:R-:W-:Y:S01]  /*0170*/  CS2R R8, SRZ ;  /* 0x0000000000087805 */ /* 0x000fe2000001ff00 */
[----:B----4-:R-:W-:-:S05]  /*0180*/  IMAD.WIDE R10, R19, 0x4, R10 ;  /* 0x00000004130a7825 */ /* 0x010fca00078e020a */
[----:B------:R-:W4:Y:S01]  /*0190*/  @!P0 LDG.E.EL R5, desc[UR4][R10.64] ;  /* 0x000000040a058981 */ /* 0x000f22000c2e1900 */
[----:B-----5:R-:W-:-:S04]  /*01a0*/  IMAD.WIDE R12, R19, 0x4, R14 ;  /* 0x00000004130c7825 */ /* 0x020fc800078e020e */
[----:B---3--:R-:W-:Y:S01]  /*01b0*/  IMAD.WIDE R2, R0, 0x4, R2 ;  /* 0x0000000400027825 */ /* 0x008fe200078e0202 */
[----:B------:R3:W5:Y:S04]  /*01c0*/  @!P0 LDG.E.EL R9, desc[UR4][R12.64] ;  /* 0x000000040c098981 */ /* 0x000768000c2e1900 */
[----:B------:R-:W4:Y:S01]  /*01d0*/  @!P0 LDG.E R8, desc[UR4][R2.64] ;  /* 0x0000000402088981 */ /* 0x000f22000c1e1900 */
[----:B0-----:R-:W-:Y:S01]  /*01e0*/  IMAD.WIDE R14, R19, 0x4, R16 ;  /* 0x00000004130e7825 */ /* 0x001fe200078e0210 */
[----:B------:R-:W-:-:S03]  /*01f0*/  CS2R R16, SRZ ;  /* 0x0000000000107805 */ /* 0x000fc6000001ff00 */
[----:B-1----:R-:W-:-:S03]  /*0200*/  IMAD.WIDE R6, R19, 0x4, R6 ;  /* 0x0000000413067825 */ /* 0x002fc600078e0206 */
[----:B------:R-:W5:Y:S04]  /*0210*/  @!P0 LDG.E.EL R16, desc[UR4][R14.64] ;  /* 0x000000040e108981 */ /* 0x000f68000c2e1900 */
[----:B------:R-:W5:Y:S01]  /*0220*/  @!P0 LDG.E.EL R17, desc[UR4][R6.64] ;  /* 0x0000000406118981 */ /* 0x000f62000c2e1900 */
[----:B---3--:R-:W-:Y:S01]  /*0230*/  HFMA2.MMA R12, -RZ, RZ, 1.625, 0 ;  /* 0x3e800000ff0c7435 */ /* 0x008fe200000001ff */
[----:B--2---:R-:W-:-:S04]  /*0240*/  FADD R10, R4, 9.9999997473787516356e-06 ;  /* 0x3727c5ac040a7421 */ /* 0x004fc80000000000 */
[----:B------:R-:W0:Y:S02]  /*0250*/  MUFU.SQRT R11, R10 ;  /* 0x0000000a000b7308 */ /* 0x000e240000002000 */
[C---:B0-----:R-:W-:Y:S02]  /*0260*/  FSETP.GT.AND P1, PT, R11.reuse, 8.50705917302346158658e+37, PT ;  /* 0x7e8000000b00780b */ /* 0x041fe40003f24000 */
[----:B------:R-:W-:-:S11]  /*0270*/  FSETP.GEU.AND P2, PT, R11, 1.175494350822287508e-38, PT ;  /* 0x008000000b00780b */ /* 0x000fd60003f4e000 */
[----:B------:R-:W-:-:S04]  /*0280*/  @P1 FMUL R11, R11, 0.25 ;  /* 0x3e8000000b0b1820 */ /* 0x000fc80000400000 */
[----:B------:R-:W-:-:S06]  /*0290*/  @!P2 FMUL R11, R11, 16777216 ;  /* 0x4b8000000b0ba820 */ /* 0x000fcc0000400000 */
[----:B------:R-:W0:Y:S01]  /*02a0*/  MUFU.RCP R11, R11 ;  /* 0x0000000b000b7308 */ /* 0x000e220000001000 */
[----:B------:R-:W-:Y:S01]  /*02b0*/  FSEL R12, R12, 1, P1 ;  /* 0x3f8000000c0c7808 */ /* 0x000fe20000800000 */
[----:B----4-:R-:W-:Y:S02]  /*02c0*/  FADD R8, R5, R8 ;  /* 0x0000000805087221 */ /* 0x010fe40000000000 */
[----:B------:R-:W1:Y:S02]  /*02d0*/  LDC.64 R4, c[0x0][0x240] ;  /* 0x00009000ff047b82 */ /* 0x000e640000000a00 */
[----:B------:R-:W-:Y:S01]  /*02e0*/  @!P2 FMUL R12, R12, 16777216 ;  /* 0x4b8000000c0ca820 */ /* 0x000fe20000400000 */
[----:B-----5:R-:W-:-:S03]  /*02f0*/  FADD R9, R8, -R9 ;  /* 0x8000000908097221 */ /* 0x020fc60000000000 */
[----:B0-----:R-:W-:-:S04]  /*0300*/  FMUL R12, R11, R12 ;  /* 0x0000000c0b0c7220 */ /* 0x001fc80000400000 */
[----:B------:R-:W-:-:S04]  /*0310*/  FMUL R12, R9, R12 ;  /* 0x0000000c090c7220 */ /* 0x000fc80000400000 */
[----:B------:R-:W-:-:S05]  /*0320*/  FFMA R12, R12, R16, R17 ;  /* 0x000000100c0c7223 */ /* 0x000fca0000000011 */
[C---:B------:R-:W-:Y:S01]  /*0330*/  FSETP.GEU.AND P1, PT, R12.reuse, RZ, PT ;  /* 0x000000ff0c00720b */ /* 0x040fe20003f2e000 */
[----:B------:R0:W-:Y:S03]  /*0340*/  @!P0 STG.E desc[UR4][R2.64], R8 ;  /* 0x0000000802008986 */ /* 0x0001e6000c101904 */
[----:B------:R-:W-:Y:S01]  /*0350*/  FSEL R12, R12, RZ, P1 ;  /* 0x000000ff0c0c7208 */ /* 0x000fe20000800000 */
[----:B-1----:R-:W-:-:S04]  /*0360*/  IMAD.WIDE R4, R0, 0x4, R4 ;  /* 0x0000000400047825 */ /* 0x002fc800078e0204 */
[----:B------:R-:W-:Y:S01]  /*0370*/  FADD R7, R12, R12 ;  /* 0x0000000c0c077221 */ /* 0x000fe20000000000 */
[----:B0-----:R-:W-:Y:S06]  /*0380*/  @P0 EXIT ;  /* 0x000000000000094d */ /* 0x001fec0003800000 */
[----:B------:R-:W-:Y:S01]  /*0390*/  STG.E desc[UR4][R4.64], R7 ;  /* 0x0000000704007986 */ /* 0x000fe2000c101904 */
[----:B------:R-:W-:Y:S05]  /*03a0*/  EXIT ;  /* 0x000000000000794d */ /* 0x000fea0003800000 */
.L_x_0:
[----:B------:R-:W-:-:S00]  /*03b0*/  BRA `(.L_x_0) ;  /* 0xfffffffc00fc7947 */ /* 0x000fc0000383ffff */
[----:B------:R-:W-:-:S00]  /*03c0*/  NOP ;  /* 0x0000000000007918 */ /* 0x000fc00000000000 */
        /* <DEDUP_REMOVED lines=11> */
.L_x_1:


//--------------------- .nv.global.init           --------------------------
	.section	.nv.global.init,"aw",@progbits
.nv.global.init:
	.type		_$_str,@object
	.size		_$_str,(_$_str_$_2 - _$_str)
_$_str:
        /*0000*/ 	.byte	0x5f, 0x5f, 0x43, 0x55, 0x44, 0x41, 0x5f, 0x46, 0x54, 0x5a, 0x00
	.type		_$_str_$_2,@object
	.size		_$_str_$_2,(.L_1 - _$_str_$_2)
_$_str_$_2:
        /*000b*/ 	.byte	0x5f, 0x5f, 0x43, 0x55, 0x44, 0x41, 0x5f, 0x50, 0x52, 0x45, 0x43, 0x5f, 0x53, 0x51, 0x52, 0x54
        /*001b*/ 	.byte	0x00
.L_1:


//--------------------- .nv.constant0.triton_poi_fused__native_batch_norm_legit_no_training_add_convolution_relu_0 --------------------------
	.section	.nv.constant0.triton_poi_fused__native_batch_norm_legit_no_training_add_convolution_relu_0,"a",@progbits
	.sectionflags	@""
	.align	4
.nv.constant0.triton_poi_fused__native_batch_norm_legit_no_training_add_convolution_relu_0:
	.zero		588
